	.headerflags	@"EF_CUDA_TEXMODE_UNIFIED EF_CUDA_64BIT_ADDRESS EF_CUDA_ACCELERATORS EF_CUDA_SM90 EF_CUDA_VIRTUAL_SM(EF_CUDA_SM90)"
	.elftype	@"ET_EXEC"


//--------------------- .nv.info                  --------------------------
	.section	.nv.info,"",@"SHT_CUDA_INFO"
	.align	4


	//----- nvinfo : EIATTR_REGCOUNT
	.align		4
        /*0000*/ 	.byte	0x04, 0x2f
        /*0002*/ 	.short	(.L_3 - .L_2)
	.align		4
.L_2:
        /*0004*/ 	.word	index@(triton_poi_fused__native_batch_norm_legit_no_training__unsafe_index_add_mul_relu_sub_12)
        /*0008*/ 	.word	0x00000020


	//----- nvinfo : EIATTR_MIN_STACK_SIZE
	.align		4
.L_3:
        /*000c*/ 	.byte	0x04, 0x12
        /*000e*/ 	.short	(.L_5 - .L_4)
	.align		4
.L_4:
        /*0010*/ 	.word	index@(triton_poi_fused__native_batch_norm_legit_no_training__unsafe_index_add_mul_relu_sub_12)
        /*0014*/ 	.word	0x00000000


	//----- nvinfo : EIATTR_FRAME_SIZE
	.align		4
.L_5:
        /*0018*/ 	.byte	0x04, 0x11
        /*001a*/ 	.short	(.L_7 - .L_6)
	.align		4
.L_6:
        /*001c*/ 	.word	index@(triton_poi_fused__native_batch_norm_legit_no_training__unsafe_index_add_mul_relu_sub_12)
        /*0020*/ 	.word	0x00000000


	//----- nvinfo : EIATTR_MIN_STACK_SIZE
	.align		4
.L_7:
        /*0024*/ 	.byte	0x04, 0x12
        /*0026*/ 	.short	(.L_9 - .L_8)
	.align		4
.L_8:
        /*0028*/ 	.word	index@(triton_poi_fused__native_batch_norm_legit_no_training__unsafe_index_add_mul_relu_sub_12)
        /*002c*/ 	.word	0x00000000
.L_9:


//--------------------- .nv.info.triton_poi_fused__native_batch_norm_legit_no_training__unsafe_index_add_mul_relu_sub_12 --------------------------
	.section	.nv.info.triton_poi_fused__native_batch_norm_legit_no_training__unsafe_index_add_mul_relu_sub_12,"",@"SHT_CUDA_INFO"
	.sectionflags	@""
	.align	4


	//----- nvinfo : EIATTR_CUDA_API_VERSION
	.align		4
        /*0000*/ 	.byte	0x04, 0x37
        /*0002*/ 	.short	(.L_11 - .L_10)
.L_10:
        /*0004*/ 	.word	0x0000007c


	//----- nvinfo : EIATTR_KPARAM_INFO
	.align		4
.L_11:
        /*0008*/ 	.byte	0x04, 0x17
        /*000a*/ 	.short	(.L_13 - .L_12)
.L_12:
        /*000c*/ 	.word	0x00000000
        /*0010*/ 	.short	0x000f
        /*0012*/ 	.short	0x0078
        /*0014*/ 	.byte	0x00, 0xf0, 0x11, 0x00


	//----- nvinfo : EIATTR_KPARAM_INFO
	.align		4
.L_13:
        /*0018*/ 	.byte	0x04, 0x17
        /*001a*/ 	.short	(.L_15 - .L_14)
.L_14:
        /*001c*/ 	.word	0x00000000
        /*0020*/ 	.short	0x000e
        /*0022*/ 	.short	0x0070
        /*0024*/ 	.byte	0x00, 0xf4, 0x21, 0x00


	//----- nvinfo : EIATTR_KPARAM_INFO
	.align		4
.L_15:
        /*0028*/ 	.byte	0x04, 0x17
        /*002a*/ 	.short	(.L_17 - .L_16)
.L_16:
        /*002c*/ 	.word	0x00000000
        /*0030*/ 	.short	0x000d
        /*0032*/ 	.short	0x0068
        /*0034*/ 	.byte	0x00, 0xf4, 0x21, 0x00


	//----- nvinfo : EIATTR_KPARAM_INFO
	.align		4
.L_17:
        /*0038*/ 	.byte	0x04, 0x17
        /*003a*/ 	.short	(.L_19 - .L_18)
.L_18:
        /*003c*/ 	.word	0x00000000
        /*0040*/ 	.short	0x000c
        /*0042*/ 	.short	0x0060
        /*0044*/ 	.byte	0x00, 0xf4, 0x21, 0x00


	//----- nvinfo : EIATTR_KPARAM_INFO
	.align		4
.L_19:
        /*0048*/ 	.byte	0x04, 0x17
        /*004a*/ 	.short	(.L_21 - .L_20)
.L_20:
        /*004c*/ 	.word	0x00000000
        /*0050*/ 	.short	0x000b
        /*0052*/ 	.short	0x0058
        /*0054*/ 	.byte	0x00, 0xf4, 0x21, 0x00


	//----- nvinfo : EIATTR_KPARAM_INFO
	.align		4
.L_21:
        /*0058*/ 	.byte	0x04, 0x17
        /*005a*/ 	.short	(.L_23 - .L_22)
.L_22:
        /*005c*/ 	.word	0x00000000
        /*0060*/ 	.short	0x000a
        /*0062*/ 	.short	0x0050
        /*0064*/ 	.byte	0x00, 0xf4, 0x21, 0x00


	//----- nvinfo : EIATTR_KPARAM_INFO
	.align		4
.L_23:
        /*0068*/ 	.byte	0x04, 0x17
        /*006a*/ 	.short	(.L_25 - .L_24)
.L_24:
        /*006c*/ 	.word	0x00000000
        /*0070*/ 	.short	0x0009
        /*0072*/ 	.short	0x0048
        /*0074*/ 	.byte	0x00, 0xf4, 0x21, 0x00


	//----- nvinfo : EIATTR_KPARAM_INFO
	.align		4
.L_25:
        /*0078*/ 	.byte	0x04, 0x17
        /*007a*/ 	.short	(.L_27 - .L_26)
.L_26:
        /*007c*/ 	.word	0x00000000
        /*0080*/ 	.short	0x0008
        /*0082*/ 	.short	0x0040
        /*0084*/ 	.byte	0x00, 0xf4, 0x21, 0x00


	//----- nvinfo : EIATTR_KPARAM_INFO
	.align		4
.L_27:
        /*0088*/ 	.byte	0x04, 0x17
        /*008a*/ 	.short	(.L_29 - .L_28)
.L_28:
        /*008c*/ 	.word	0x00000000
        /*0090*/ 	.short	0x0007
        /*0092*/ 	.short	0x0038
        /*0094*/ 	.byte	0x00, 0xf4, 0x21, 0x00


	//----- nvinfo : EIATTR_KPARAM_INFO
	.align		4
.L_29:
        /*0098*/ 	.byte	0x04, 0x17
        /*009a*/ 	.short	(.L_31 - .L_30)
.L_30:
        /*009c*/ 	.word	0x00000000
        /*00a0*/ 	.short	0x0006
        /*00a2*/ 	.short	0x0030
        /*00a4*/ 	.byte	0x00, 0xf4, 0x21, 0x00


	//----- nvinfo : EIATTR_KPARAM_INFO
	.align		4
.L_31:
        /*00a8*/ 	.byte	0x04, 0x17
        /*00aa*/ 	.short	(.L_33 - .L_32)
.L_32:
        /*00ac*/ 	.word	0x00000000
        /*00b0*/ 	.short	0x0005
        /*00b2*/ 	.short	0x0028
        /*00b4*/ 	.byte	0x00, 0xf4, 0x21, 0x00


	//----- nvinfo : EIATTR_KPARAM_INFO
	.align		4
.L_33:
        /*00b8*/ 	.byte	0x04, 0x17
        /*00ba*/ 	.short	(.L_35 - .L_34)
.L_34:
        /*00bc*/ 	.word	0x00000000
        /*00c0*/ 	.short	0x0004
        /*00c2*/ 	.short	0x0020
        /*00c4*/ 	.byte	0x00, 0xf4, 0x21, 0x00


	//----- nvinfo : EIATTR_KPARAM_INFO
	.align		4
.L_35:
        /*00c8*/ 	.byte	0x04, 0x17
        /*00ca*/ 	.short	(.L_37 - .L_36)
.L_36:
        /*00cc*/ 	.word	0x00000000
        /*00d0*/ 	.short	0x0003
        /*00d2*/ 	.short	0x0018
        /*00d4*/ 	.byte	0x00, 0xf4, 0x21, 0x00


	//----- nvinfo : EIATTR_KPARAM_INFO
	.align		4
.L_37:
        /*00d8*/ 	.byte	0x04, 0x17
        /*00da*/ 	.short	(.L_39 - .L_38)
.L_38:
        /*00dc*/ 	.word	0x00000000
        /*00e0*/ 	.short	0x0002
        /*00e2*/ 	.short	0x0010
        /*00e4*/ 	.byte	0x00, 0xf4, 0x21, 0x00


	//----- nvinfo : EIATTR_KPARAM_INFO
	.align		4
.L_39:
        /*00e8*/ 	.byte	0x04, 0x17
        /*00ea*/ 	.short	(.L_41 - .L_40)
.L_40:
        /*00ec*/ 	.word	0x00000000
        /*00f0*/ 	.short	0x0001
        /*00f2*/ 	.short	0x0008
        /*00f4*/ 	.byte	0x00, 0xf4, 0x21, 0x00


	//----- nvinfo : EIATTR_KPARAM_INFO
	.align		4
.L_41:
        /*00f8*/ 	.byte	0x04, 0x17
        /*00fa*/ 	.short	(.L_43 - .L_42)
.L_42:
        /*00fc*/ 	.word	0x00000000
        /*0100*/ 	.short	0x0000
        /*0102*/ 	.short	0x0000
        /*0104*/ 	.byte	0x00, 0xf4, 0x21, 0x00


	//----- nvinfo : EIATTR_SPARSE_MMA_MASK
	.align		4
.L_43:
        /*0108*/ 	.byte	0x03, 0x50
        /*010a*/ 	.short	0x0000


	//----- nvinfo : EIATTR_MAXREG_COUNT
	.align		4
        /*010c*/ 	.byte	0x03, 0x1b
        /*010e*/ 	.short	0x00ff


	//----- nvinfo : EIATTR_EXIT_INSTR_OFFSETS
	.align		4
        /*0110*/ 	.byte	0x04, 0x1c
        /*0112*/ 	.short	(.L_45 - .L_44)


	//   ....[0]....
.L_44:
        /*0114*/ 	.word	0x00000940


	//   ....[1]....
        /*0118*/ 	.word	0x00000960


	//----- nvinfo : EIATTR_REQNTID
	.align		4
.L_45:
        /*011c*/ 	.byte	0x04, 0x10
        /*011e*/ 	.short	(.L_47 - .L_46)
.L_46:
        /*0120*/ 	.word	0x00000080
        /*0124*/ 	.word	0x00000001
        /*0128*/ 	.word	0x00000001


	//----- nvinfo : EIATTR_CBANK_PARAM_SIZE
	.align		4
.L_47:
        /*012c*/ 	.byte	0x03, 0x19
        /*012e*/ 	.short	0x007c


	//----- nvinfo : EIATTR_PARAM_CBANK
	.align		4
        /*0130*/ 	.byte	0x04, 0x0a
        /*0132*/ 	.short	(.L_49 - .L_48)
	.align		4
.L_48:
        /*0134*/ 	.word	index@(.nv.constant0.triton_poi_fused__native_batch_norm_legit_no_training__unsafe_index_add_mul_relu_sub_12)
        /*0138*/ 	.short	0x0210
        /*013a*/ 	.short	0x007c


	//----- nvinfo : EIATTR_SW_WAR
	.align		4
.L_49:
        /*013c*/ 	.byte	0x04, 0x36
        /*013e*/ 	.short	(.L_51 - .L_50)
.L_50:
        /*0140*/ 	.word	0x00000008
.L_51:


//--------------------- .nv.callgraph             --------------------------
	.section	.nv.callgraph,"",@"SHT_CUDA_CALLGRAPH"
	.align	4
	.sectionentsize	8
	.align		4
        /*0000*/ 	.word	0x00000000
	.align		4
        /*0004*/ 	.word	0xffffffff
	.align		4
        /*0008*/ 	.word	0x00000000
	.align		4
        /*000c*/ 	.word	0xfffffffe
	.align		4
        /*0010*/ 	.word	0x00000000
	.align		4
        /*0014*/ 	.word	0xfffffffd
	.align		4
        /*0018*/ 	.word	0x00000000
	.align		4
        /*001c*/ 	.word	0xfffffffc


//--------------------- .nv.constant4             --------------------------
	.section	.nv.constant4,"a",@progbits
	.align	8
	.align		8
.nv.constant4:
        /*0000*/ 	.dword	_$_str
	.align		8
        /*0008*/ 	.dword	_$_str_$_2


//--------------------- .text.triton_poi_fused__native_batch_norm_legit_no_training__unsafe_index_add_mul_relu_sub_12 --------------------------
	.section	.text.triton_poi_fused__native_batch_norm_legit_no_training__unsafe_index_add_mul_relu_sub_12,"ax",@progbits
	.align	128
        .global         triton_poi_fused__native_batch_norm_legit_no_training__unsafe_index_add_mul_relu_sub_12
        .type           triton_poi_fused__native_batch_norm_legit_no_training__unsafe_index_add_mul_relu_sub_12,@function
        .size           triton_poi_fused__native_batch_norm_legit_no_training__unsafe_index_add_mul_relu_sub_12,(.L_x_1 - triton_poi_fused__native_batch_norm_legit_no_training__unsafe_index_add_mul_relu_sub_12)
        .other          triton_poi_fused__native_batch_norm_legit_no_training__unsafe_index_add_mul_relu_sub_12,@"STO_CUDA_ENTRY STV_DEFAULT"
triton_poi_fused__native_batch_norm_legit_no_training__unsafe_index_add_mul_relu_sub_12:
.text.triton_poi_fused__native_batch_norm_legit_no_training__unsafe_index_add_mul_relu_sub_12:
[----:B------:R-:W0:Y:S01]  /*0000*/  LDC R1, c[0x0][0x28] ;  /* 0x00000a00ff017b82 */ /* 0x000e220000000800 */
[----:B------:R-:W1:Y:S07]  /*0010*/  S2R R3, SR_TID.X ;  /* 0x0000000000037919 */ /* 0x000e6e0000002100 */
[----:B------:R-:W2:Y:S01]  /*0020*/  LDC.64 R12, c[0x0][0x248] ;  /* 0x00009200ff0c7b82 */ /* 0x000ea20000000a00 */
[----:B------:R-:W-:Y:S01]  /*0030*/  CS2R R18, SRZ ;  /* 0x0000000000127805 */ /* 0x000fe2000001ff00 */
[----:B------:R-:W-:Y:S01]  /*0040*/  ULDC.64 UR4, c[0x0][0x208] ;  /* 0x0000820000047ab9 */ /* 0x000fe20000000a00 */
[----:B------:R-:W3:Y:S05]  /*0050*/  S2R R0, SR_CTAID.X ;  /* 0x0000000000007919 */ /* 0x000eea0000002500 */
[----:B------:R-:W4:Y:S08]  /*0060*/  LDC.64 R4, c[0x0][0x270] ;  /* 0x00009c00ff047b82 */ /* 0x000f300000000a00 */
[----:B------:R-:W5:Y:S01]  /*0070*/  LDC.64 R6, c[0x0][0x250] ;  /* 0x00009400ff067b82 */ /* 0x000f620000000a00 */
[----:B------:R-:W-:-:S02]  /*0080*/  CS2R R10, SRZ ;  /* 0x00000000000a7805 */ /* 0x000fc4000001ff00 */
[----:B------:R-:W-:Y:S02]  /*0090*/  CS2R R14, SRZ ;  /* 0x00000000000e7805 */ /* 0x000fe4000001ff00 */
[----:B------:R-:W-:Y:S01]  /*00a0*/  CS2R R16, SRZ ;  /* 0x0000000000107805 */ /* 0x000fe2000001ff00 */
[----:B------:R-:W-:Y:S02]  /*00b0*/  ULDC.64 UR6, c[0x0][0x258] ;  /* 0x0000960000067ab9 */ /* 0x000fe40000000a00 */
[----:B------:R-:W2:Y:S01]  /*00c0*/  LDC.64 R24, c[0x0][0x228] ;  /* 0x00008a00ff187b82 */ /* 0x000ea20000000a00 */
[----:B-1----:R-:W-:-:S07]  /*00d0*/  LOP3.LUT R3, R3, 0x7f, RZ, 0xc0, !PT ;  /* 0x0000007f03037812 */ /* 0x002fce00078ec0ff */
[----:B------:R-:W1:Y:S01]  /*00e0*/  LDC.64 R28, c[0x0][0x220] ;  /* 0x00008800ff1c7b82 */ /* 0x000e620000000a00 */
[----:B---3--:R-:W-:-:S07]  /*00f0*/  IMAD R2, R0, 0x80, R3 ;  /* 0x0000008000027824 */ /* 0x008fce00078e0203 */
[----:B------:R-:W3:Y:S01]  /*0100*/  LDC.64 R20, c[0x0][0x230] ;  /* 0x00008c00ff147b82 */ /* 0x000ee20000000a00 */
[----:B------:R-:W-:Y:S02]  /*0110*/  SHF.R.S32.HI R3, RZ, 0x1f, R2 ;  /* 0x0000001fff037819 */ /* 0x000fe40000011402 */
[----:B------:R-:W-:Y:S02]  /*0120*/  ISETP.GE.AND P0, PT, R2, 0x4800, PT ;  /* 0x000048000200780c */ /* 0x000fe40003f06270 */
[----:B------:R-:W-:-:S04]  /*0130*/  LEA.HI R3, R3, R2, RZ, 0x4 ;  /* 0x0000000203037211 */ /* 0x000fc800078f20ff */
[----:B------:R-:W-:Y:S02]  /*0140*/  SHF.R.S32.HI R8, RZ, 0x4, R3 ;  /* 0x00000004ff087819 */ /* 0x000fe40000011403 */
[----:B------:R-:W-:Y:S02]  /*0150*/  LOP3.LUT R3, R3, 0xfffffff0, RZ, 0xc0, !PT ;  /* 0xfffffff003037812 */ /* 0x000fe400078ec0ff */
[----:B------:R-:W-:-:S03]  /*0160*/  LEA.HI R9, R8, R8, RZ, 0x4 ;  /* 0x0000000808097211 */ /* 0x000fc600078f20ff */
[----:B------:R-:W-:Y:S01]  /*0170*/  IMAD.IADD R3, R2, 0x1, -R3 ;  /* 0x0000000102037824 */ /* 0x000fe200078e0a03 */
[----:B------:R-:W-:-:S03]  /*0180*/  LOP3.LUT R9, R9, 0xfffffff0, RZ, 0xc0, !PT ;  /* 0xfffffff009097812 */ /* 0x000fc600078ec0ff */
[----:B-----5:R-:W-:-:S04]  /*0190*/  IMAD.WIDE R6, R3, 0x8, R6 ;  /* 0x0000000803067825 */ /* 0x020fc800078e0206 */
[----:B------:R-:W-:Y:S01]  /*01a0*/  IMAD.IADD R8, R8, 0x1, -R9 ;  /* 0x0000000108087824 */ /* 0x000fe200078e0a09 */
[----:B------:R-:W5:Y:S03]  /*01b0*/  @!P0 LDG.E.EL.64 R14, desc[UR4][R6.64] ;  /* 0x00000004060e8981 */ /* 0x000f66000c2e1b00 */
[----:B--2---:R-:W-:-:S04]  /*01c0*/  IMAD.WIDE R12, R8, 0x8, R12 ;  /* 0x00000008080c7825 */ /* 0x004fc800078e020c */
[----:B----4-:R-:W-:Y:S01]  /*01d0*/  IMAD.WIDE R26, R8, 0x8, R4 ;  /* 0x00000008081a7825 */ /* 0x010fe200078e0204 */
[----:B------:R2:W4:Y:S01]  /*01e0*/  @!P0 LDG.E.EL.64 R18, desc[UR4][R12.64] ;  /* 0x000000040c128981 */ /* 0x000522000c2e1b00 */
[----:B------:R-:W1:Y:S03]  /*01f0*/  LDC.64 R4, c[0x0][0x260] ;  /* 0x00009800ff047b82 */ /* 0x000e660000000a00 */
[----:B------:R1:W5:Y:S01]  /*0200*/  @!P0 LDG.E.EL.64 R10, desc[UR4][R26.64] ;  /* 0x000000041a0a8981 */ /* 0x000362000c2e1b00 */
[----:B------:R-:W-:-:S04]  /*0210*/  SHF.R.S32.HI R9, RZ, 0x18, R0 ;  /* 0x00000018ff097819 */ /* 0x000fc80000011400 */
[----:B--2---:R-:W2:Y:S01]  /*0220*/  LDC.64 R12, c[0x0][0x238] ;  /* 0x00008e00ff0c7b82 */ /* 0x004ea20000000a00 */
[----:B01----:R-:W-:-:S07]  /*0230*/  IMAD.WIDE R4, R3, 0x8, R4 ;  /* 0x0000000803047825 */ /* 0x003fce00078e0204 */
[----:B------:R-:W0:Y:S01]  /*0240*/  LDC.64 R26, c[0x0][0x218] ;  /* 0x00008600ff1a7b82 */ /* 0x000e220000000a00 */
[----:B------:R1:W5:Y:S01]  /*0250*/  @!P0 LDG.E.EL.64 R16, desc[UR4][R4.64] ;  /* 0x0000000404108981 */ /* 0x000362000c2e1b00 */
[----:B------:R-:W-:-:S04]  /*0260*/  SGXT R9, R9, 0x1 ;  /* 0x000000010909781a */ /* 0x000fc80000000200 */
[----:B------:R-:W-:-:S04]  /*0270*/  LEA.HI R9, R9, R2, RZ, 0x8 ;  /* 0x0000000209097211 */ /* 0x000fc800078f40ff */
[----:B------:R-:W-:-:S05]  /*0280*/  SHF.R.S32.HI R23, RZ, 0x8, R9 ;  /* 0x00000008ff177819 */ /* 0x000fca0000011409 */
[----:B------:R-:W-:-:S05]  /*0290*/  IMAD.HI R0, R23, 0x38e38e39, RZ ;  /* 0x38e38e3917007827 */ /* 0x000fca00078e02ff */
[----:B------:R-:W-:-:S04]  /*02a0*/  SHF.R.U32.HI R7, RZ, 0x1f, R0 ;  /* 0x0000001fff077819 */ /* 0x000fc80000011600 */
[----:B------:R-:W-:Y:S01]  /*02b0*/  LEA.HI.SX32 R0, R0, R7, 0x1e ;  /* 0x0000000700007211 */ /* 0x000fe200078ff2ff */
[----:B-1----:R-:W-:-:S04]  /*02c0*/  IMAD.MOV.U32 R5, RZ, RZ, RZ ;  /* 0x000000ffff057224 */ /* 0x002fc800078e00ff */
[----:B------:R-:W-:-:S04]  /*02d0*/  IMAD R0, R0, -0x12, R23 ;  /* 0xffffffee00007824 */ /* 0x000fc800078e0217 */
[----:B------:R-:W-:-:S05]  /*02e0*/  IMAD.WIDE R24, R0, 0x4, R24 ;  /* 0x0000000400187825 */ /* 0x000fca00078e0218 */
[----:B------:R1:W5:Y:S01]  /*02f0*/  @!P0 LDG.E.EL R5, desc[UR4][R24.64] ;  /* 0x0000000418058981 */ /* 0x000362000c2e1900 */
[----:B------:R-:W-:-:S04]  /*0300*/  IMAD.WIDE R28, R0, 0x4, R28 ;  /* 0x00000004001c7825 */ /* 0x000fc800078e021c */
[----:B---3--:R-:W-:-:S04]  /*0310*/  IMAD.WIDE R20, R0, 0x4, R20 ;  /* 0x0000000400147825 */ /* 0x008fc800078e0214 */
[----:B--2---:R-:W-:-:S04]  /*0320*/  IMAD.WIDE R12, R0, 0x4, R12 ;  /* 0x00000004000c7825 */ /* 0x004fc800078e020c */
[----:B------:R-:W-:Y:S01]  /*0330*/  IMAD.MOV.U32 R7, RZ, RZ, RZ ;  /* 0x000000ffff077224 */ /* 0x000fe200078e00ff */
[----:B------:R-:W-:-:S05]  /*0340*/  HFMA2.MMA R9, -RZ, RZ, 0, 0 ;  /* 0x00000000ff097435 */ /* 0x000fca00000001ff */
[----:B------:R2:W3:Y:S01]  /*0350*/  @!P0 LDG.E.EL R7, desc[UR4][R20.64] ;  /* 0x0000000414078981 */ /* 0x0004e2000c2e1900 */
[----:B------:R-:W-:-:S04]  /*0360*/  IMAD.SHL.U32 R23, R23, 0x40, RZ ;  /* 0x0000004017177824 */ /* 0x000fc800078e00ff */
[----:B------:R2:W3:Y:S01]  /*0370*/  @!P0 LDG.E.EL R9, desc[UR4][R28.64] ;  /* 0x000000041c098981 */ /* 0x0004e2000c2e1900 */
[----:B0-----:R-:W-:-:S04]  /*0380*/  IMAD.WIDE R26, R2, 0x4, R26 ;  /* 0x00000004021a7825 */ /* 0x001fc800078e021a */
[----:B-1----:R-:W-:Y:S01]  /*0390*/  IMAD.MOV.U32 R24, RZ, RZ, RZ ;  /* 0x000000ffff187224 */ /* 0x002fe200078e00ff */
[----:B----4-:R-:W-:-:S04]  /*03a0*/  SHF.R.U32.HI R4, RZ, 0x1c, R19 ;  /* 0x0000001cff047819 */ /* 0x010fc80000011613 */
[----:B------:R-:W-:-:S04]  /*03b0*/  LOP3.LUT R4, R4, 0x8, RZ, 0xc0, !PT ;  /* 0x0000000804047812 */ /* 0x000fc800078ec0ff */
[----:B------:R-:W-:Y:S02]  /*03c0*/  IADD3 R0, P1, R18, R4, RZ ;  /* 0x0000000412007210 */ /* 0x000fe40007f3e0ff */
[----:B-----5:R-:W-:Y:S02]  /*03d0*/  SHF.R.U32.HI R4, RZ, 0x1c, R11 ;  /* 0x0000001cff047819 */ /* 0x020fe4000001160b */
[----:B------:R-:W-:Y:S02]  /*03e0*/  IADD3.X R25, RZ, R19, RZ, P1, !PT ;  /* 0x00000013ff197210 */ /* 0x000fe40000ffe4ff */
[----:B------:R-:W-:Y:S02]  /*03f0*/  SHF.R.U32.HI R6, RZ, 0x1a, R15 ;  /* 0x0000001aff067819 */ /* 0x000fe4000001160f */
[----:B------:R-:W-:Y:S02]  /*0400*/  LOP3.LUT R19, R4, 0x8, RZ, 0xc0, !PT ;  /* 0x0000000804137812 */ /* 0x000fe400078ec0ff */
[----:B------:R-:W-:-:S02]  /*0410*/  LEA R18, P2, R14, UR6, 0x2 ;  /* 0x000000060e127c11 */ /* 0x000fc4000f8410ff */
[----:B------:R-:W-:Y:S02]  /*0420*/  LOP3.LUT R6, R6, 0x20, RZ, 0xc0, !PT ;  /* 0x0000002006067812 */ /* 0x000fe400078ec0ff */
[----:B------:R-:W-:Y:S02]  /*0430*/  IADD3 R22, P1, R10, R19, RZ ;  /* 0x000000130a167210 */ /* 0x000fe40007f3e0ff */
[----:B--2---:R-:W-:Y:S01]  /*0440*/  LEA.HI.X R21, R14, UR7, R15, 0x2, P2 ;  /* 0x000000070e157c11 */ /* 0x004fe200090f140f */
[C---:B------:R-:W-:Y:S01]  /*0450*/  IMAD.SHL.U32 R14, R0.reuse, 0x20, RZ ;  /* 0x00000020000e7824 */ /* 0x040fe200078e00ff */
[----:B------:R-:W-:Y:S01]  /*0460*/  IADD3 R20, P2, R6, R18, RZ ;  /* 0x0000001206147210 */ /* 0x000fe20007f5e0ff */
[----:B------:R-:W-:Y:S01]  /*0470*/  IMAD.X R11, RZ, RZ, R11, P1 ;  /* 0x000000ffff0b7224 */ /* 0x000fe200008e060b */
[----:B------:R-:W-:Y:S02]  /*0480*/  SHF.L.U64.HI R15, R0, 0x5, R25 ;  /* 0x00000005000f7819 */ /* 0x000fe40000010219 */
[----:B------:R-:W-:-:S02]  /*0490*/  SHF.L.U32 R25, R22, 0x5, RZ ;  /* 0x0000000516197819 */ /* 0x000fc400000006ff */
[----:B------:R-:W-:Y:S01]  /*04a0*/  IADD3.X R10, RZ, R21, RZ, P2, !PT ;  /* 0x00000015ff0a7210 */ /* 0x000fe200017fe4ff */
[----:B------:R-:W-:Y:S01]  /*04b0*/  IMAD.MOV.U32 R6, RZ, RZ, RZ ;  /* 0x000000ffff067224 */ /* 0x000fe200078e00ff */
[----:B------:R-:W-:Y:S02]  /*04c0*/  IADD3 R18, P2, R14, R20, RZ ;  /* 0x000000140e127210 */ /* 0x000fe40007f5e0ff */
[----:B------:R-:W-:Y:S02]  /*04d0*/  SHF.L.U64.HI R22, R22, 0x5, R11 ;  /* 0x0000000516167819 */ /* 0x000fe4000001020b */
[----:B------:R-:W-:Y:S01]  /*04e0*/  IADD3 R20, P1, R25, R20, RZ ;  /* 0x0000001419147210 */ /* 0x000fe20007f3e0ff */
[----:B------:R0:W2:Y:S01]  /*04f0*/  @!P0 LDG.E.EL R6, desc[UR4][R12.64] ;  /* 0x000000040c068981 */ /* 0x0000a2000c2e1900 */
[----:B------:R-:W-:Y:S02]  /*0500*/  IADD3.X R19, R15, R10, RZ, P2, !PT ;  /* 0x0000000a0f137210 */ /* 0x000fe400017fe4ff */
[----:B------:R-:W-:Y:S01]  /*0510*/  SHF.R.U32.HI R28, RZ, 0x1a, R17 ;  /* 0x0000001aff1c7819 */ /* 0x000fe20000011611 */
[----:B------:R-:W-:Y:S01]  /*0520*/  IMAD.X R21, R22, 0x1, R10, P1 ;  /* 0x0000000116157824 */ /* 0x000fe200008e060a */
[----:B------:R-:W-:Y:S01]  /*0530*/  LEA R29, P1, R16, UR6, 0x2 ;  /* 0x00000006101d7c11 */ /* 0x000fe2000f8210ff */
[----:B------:R-:W1:Y:S01]  /*0540*/  LDC.64 R10, c[0x0][0x240] ;  /* 0x00009000ff0a7b82 */ /* 0x000e620000000a00 */
[----:B------:R-:W-:Y:S01]  /*0550*/  IMAD.MOV.U32 R4, RZ, RZ, RZ ;  /* 0x000000ffff047224 */ /* 0x000fe200078e00ff */
[----:B------:R-:W-:Y:S01]  /*0560*/  LOP3.LUT R28, R28, 0x20, RZ, 0xc0, !PT ;  /* 0x000000201c1c7812 */ /* 0x000fe200078ec0ff */
[----:B------:R-:W-:Y:S01]  /*0570*/  IMAD.WIDE R18, R23, 0x4, R18 ;  /* 0x0000000417127825 */ /* 0x000fe200078e0212 */
[----:B------:R-:W-:-:S04]  /*0580*/  LEA.HI.X R16, R16, UR7, R17, 0x2, P1 ;  /* 0x0000000710107c11 */ /* 0x000fc800088f1411 */
[----:B0-----:R-:W0:Y:S01]  /*0590*/  LDC.64 R12, c[0x0][0x268] ;  /* 0x00009a00ff0c7b82 */ /* 0x001e220000000a00 */
[----:B------:R-:W-:Y:S01]  /*05a0*/  IADD3 R28, P1, R28, R29, RZ ;  /* 0x0000001d1c1c7210 */ /* 0x000fe20007f3e0ff */
[----:B------:R4:W5:Y:S01]  /*05b0*/  @!P0 LDG.E.EL R4, desc[UR4][R18.64] ;  /* 0x0000000412048981 */ /* 0x000962000c2e1900 */
[----:B------:R-:W-:Y:S02]  /*05c0*/  IMAD.MOV.U32 R0, RZ, RZ, RZ ;  /* 0x000000ffff007224 */ /* 0x000fe400078e00ff */
[----:B------:R-:W-:Y:S02]  /*05d0*/  IADD3.X R17, RZ, R16, RZ, P1, !PT ;  /* 0x00000010ff117210 */ /* 0x000fe40000ffe4ff */
[----:B------:R-:W-:Y:S02]  /*05e0*/  IADD3 R14, P1, R28, R14, RZ ;  /* 0x0000000e1c0e7210 */ /* 0x000fe40007f3e0ff */
[----:B------:R-:W-:Y:S01]  /*05f0*/  IADD3 R16, P2, R25, R28, RZ ;  /* 0x0000001c19107210 */ /* 0x000fe20007f5e0ff */
[----:B------:R-:W3:Y:S01]  /*0600*/  @!P0 LDG.E R0, desc[UR4][R26.64] ;  /* 0x000000041a008981 */ /* 0x000ee2000c1e1900 */
[----:B----4-:R-:W4:Y:S01]  /*0610*/  LDC.64 R18, c[0x0][0x278] ;  /* 0x00009e00ff127b82 */ /* 0x010f220000000a00 */
[----:B------:R-:W-:-:S04]  /*0620*/  IMAD.WIDE R20, R23, 0x4, R20 ;  /* 0x0000000417147825 */ /* 0x000fc800078e0214 */
[----:B------:R-:W-:Y:S01]  /*0630*/  IMAD.X R15, R17, 0x1, R15, P1 ;  /* 0x00000001110f7824 */ /* 0x000fe200008e060f */
[----:B------:R1:W2:Y:S01]  /*0640*/  @!P0 LDG.E.EL R24, desc[UR4][R20.64] ;  /* 0x0000000414188981 */ /* 0x0002a2000c2e1900 */
[----:B------:R-:W-:Y:S02]  /*0650*/  IMAD.X R17, R22, 0x1, R17, P2 ;  /* 0x0000000116117824 */ /* 0x000fe400010e0611 */
[----:B------:R-:W-:-:S04]  /*0660*/  IMAD.WIDE R14, R23, 0x4, R14 ;  /* 0x00000004170e7825 */ /* 0x000fc800078e020e */
[----:B------:R-:W-:Y:S01]  /*0670*/  IMAD.WIDE R16, R23, 0x4, R16 ;  /* 0x0000000417107825 */ /* 0x000fe200078e0210 */
[----:B------:R-:W-:Y:S02]  /*0680*/  CS2R R22, SRZ ;  /* 0x0000000000167805 */ /* 0x000fe4000001ff00 */
[----:B-1----:R-:W-:Y:S01]  /*0690*/  MOV R21, RZ ;  /* 0x000000ff00157202 */ /* 0x002fe20000000f00 */
[----:B------:R-:W-:-:S03]  /*06a0*/  IMAD.WIDE R10, R2, 0x4, R10 ;  /* 0x00000004020a7825 */ /* 0x000fc600078e020a */
[----:B------:R-:W5:Y:S01]  /*06b0*/  @!P0 LDG.E.EL R23, desc[UR4][R14.64] ;  /* 0x000000040e178981 */ /* 0x000f62000c2e1900 */
[----:B0-----:R-:W-:-:S03]  /*06c0*/  IMAD.WIDE R12, R3, 0x4, R12 ;  /* 0x00000004030c7825 */ /* 0x001fc600078e020c */
[----:B------:R-:W5:Y:S01]  /*06d0*/  @!P0 LDG.E.EL R21, desc[UR4][R16.64] ;  /* 0x0000000410158981 */ /* 0x000f62000c2e1900 */
[----:B------:R-:W-:-:S03]  /*06e0*/  IMAD.MOV.U32 R3, RZ, RZ, RZ ;  /* 0x000000ffff037224 */ /* 0x000fc600078e00ff */
[----:B------:R0:W5:Y:S01]  /*06f0*/  @!P0 LDG.E R22, desc[UR4][R10.64] ;  /* 0x000000040a168981 */ /* 0x000162000c1e1900 */
[----:B----4-:R-:W-:-:S03]  /*0700*/  IMAD.WIDE R26, R8, 0x4, R18 ;  /* 0x00000004081a7825 */ /* 0x010fc600078e0212 */
[----:B------:R-:W4:Y:S01]  /*0710*/  @!P0 LDG.E.EL R3, desc[UR4][R12.64] ;  /* 0x000000040c038981 */ /* 0x000f22000c2e1900 */
[----:B------:R-:W-:-:S06]  /*0720*/  IMAD.MOV.U32 R18, RZ, RZ, RZ ;  /* 0x000000ffff127224 */ /* 0x000fcc00078e00ff */
[----:B------:R-:W4:Y:S01]  /*0730*/  @!P0 LDG.E.EL R18, desc[UR4][R26.64] ;  /* 0x000000041a128981 */ /* 0x000f22000c2e1900 */
[----:B------:R-:W-:-:S04]  /*0740*/  FADD R5, R5, 9.9999997473787516356e-06 ;  /* 0x3727c5ac05057421 */ /* 0x000fc80000000000 */
[----:B------:R-:W1:Y:S02]  /*0750*/  MUFU.SQRT R19, R5 ;  /* 0x0000000500137308 */ /* 0x000e640000002000 */
[C---:B-1----:R-:W-:Y:S02]  /*0760*/  FSETP.GT.AND P1, PT, R19.reuse, 8.50705917302346158658e+37, PT ;  /* 0x7e8000001300780b */ /* 0x042fe40003f24000 */
[----:B------:R-:W-:Y:S01]  /*0770*/  FSETP.GEU.AND P2, PT, R19, 1.175494350822287508e-38, PT ;  /* 0x008000001300780b */ /* 0x000fe20003f4e000 */
[----:B------:R-:W-:-:S10]  /*0780*/  HFMA2.MMA R8, -RZ, RZ, 1.625, 0 ;  /* 0x3e800000ff087435 */ /* 0x000fd400000001ff */
[----:B------:R-:W-:-:S04]  /*0790*/  @P1 FMUL R19, R19, 0.25 ;  /* 0x3e80000013131820 */ /* 0x000fc80000400000 */
[----:B------:R-:W-:Y:S01]  /*07a0*/  @!P2 FMUL R19, R19, 16777216 ;  /* 0x4b8000001313a820 */ /* 0x000fe20000400000 */
[----:B------:R-:W-:-:S05]  /*07b0*/  FSEL R8, R8, 1, P1 ;  /* 0x3f80000008087808 */ /* 0x000fca0000800000 */
[----:B------:R-:W0:Y:S01]  /*07c0*/  MUFU.RCP R19, R19 ;  /* 0x0000001300137308 */ /* 0x000e220000001000 */
[----:B------:R-:W-:-:S04]  /*07d0*/  @!P2 FMUL R8, R8, 16777216 ;  /* 0x4b8000000808a820 */ /* 0x000fc80000400000 */
[----:B0-----:R-:W-:Y:S01]  /*07e0*/  FMUL R11, R19, R8 ;  /* 0x00000008130b7220 */ /* 0x001fe20000400000 */
[----:B---3--:R-:W-:Y:S02]  /*07f0*/  FADD R0, -R9, R0 ;  /* 0x0000000009007221 */ /* 0x008fe40000000100 */
[----:B------:R-:W0:Y:S02]  /*0800*/  LDC.64 R8, c[0x0][0x280] ;  /* 0x0000a000ff087b82 */ /* 0x000e240000000a00 */
[----:B------:R-:W-:-:S04]  /*0810*/  FMUL R11, R0, R11 ;  /* 0x0000000b000b7220 */ /* 0x000fc80000400000 */
[----:B--2---:R-:W-:Y:S02]  /*0820*/  FFMA R11, R11, R7, R6 ;  /* 0x000000070b0b7223 */ /* 0x004fe40000000006 */
[----:B------:R-:W1:Y:S01]  /*0830*/  LDC.64 R6, c[0x0][0x210] ;  /* 0x00008400ff067b82 */ /* 0x000e620000000a00 */
[----:B-----5:R-:W-:Y:S01]  /*0840*/  FADD R23, R23, -R4 ;  /* 0x8000000417177221 */ /* 0x020fe20000000000 */
[----:B------:R-:W-:Y:S01]  /*0850*/  FADD R21, R21, -R24 ;  /* 0x8000001815157221 */ /* 0x000fe20000000000 */
[C---:B------:R-:W-:Y:S01]  /*0860*/  FSETP.GEU.AND P1, PT, R11.reuse, -R22, PT ;  /* 0x800000160b00720b */ /* 0x040fe20003f2e000 */
[----:B------:R-:W-:Y:S01]  /*0870*/  FADD R11, R11, R22 ;  /* 0x000000160b0b7221 */ /* 0x000fe20000000000 */
[-C--:B----4-:R-:W-:Y:S01]  /*0880*/  FFMA R23, R23, R3.reuse, R4 ;  /* 0x0000000317177223 */ /* 0x090fe20000000004 */
[----:B------:R-:W-:-:S03]  /*0890*/  FFMA R24, R21, R3, R24 ;  /* 0x0000000315187223 */ /* 0x000fc60000000018 */
[----:B------:R-:W-:Y:S01]  /*08a0*/  FSEL R11, R11, RZ, P1 ;  /* 0x000000ff0b0b7208 */ /* 0x000fe20000800000 */
[----:B------:R-:W-:Y:S01]  /*08b0*/  FADD R24, -R23, R24 ;  /* 0x0000001817187221 */ /* 0x000fe20000000100 */
[----:B0-----:R-:W-:-:S04]  /*08c0*/  IMAD.WIDE R8, R2, 0x4, R8 ;  /* 0x0000000402087825 */ /* 0x001fc800078e0208 */
[----:B------:R-:W-:Y:S01]  /*08d0*/  FADD R3, RZ, R11 ;  /* 0x0000000bff037221 */ /* 0x000fe20000000000 */
[----:B------:R-:W-:Y:S01]  /*08e0*/  FFMA R18, R24, R18, R23 ;  /* 0x0000001218127223 */ /* 0x000fe20000000017 */
[----:B------:R0:W-:Y:S03]  /*08f0*/  @!P0 STG.E desc[UR4][R8.64], R11 ;  /* 0x0000000b08008986 */ /* 0x0001e6000c101904 */
[C---:B------:R-:W-:Y:S01]  /*0900*/  FADD R0, R3.reuse, R18 ;  /* 0x0000001203007221 */ /* 0x040fe20000000000 */
[----:B------:R-:W-:Y:S01]  /*0910*/  FSETP.GEU.AND P1, PT, R3, -R18, PT ;  /* 0x800000120300720b */ /* 0x000fe20003f2e000 */
[----:B-1----:R-:W-:-:S03]  /*0920*/  IMAD.WIDE R6, R2, 0x4, R6 ;  /* 0x0000000402067825 */ /* 0x002fc600078e0206 */
[----:B------:R-:W-:Y:S01]  /*0930*/  FSEL R3, R0, RZ, P1 ;  /* 0x000000ff00037208 */ /* 0x000fe20000800000 */
[----:B0-----:R-:W-:Y:S08]  /*0940*/  @P0 EXIT ;  /* 0x000000000000094d */ /* 0x001ff00003800000 */
[----:B------:R-:W-:Y:S01]  /*0950*/  STG.E desc[UR4][R6.64], R3 ;  /* 0x0000000306007986 */ /* 0x000fe2000c101904 */
[----:B------:R-:W-:Y:S05]  /*0960*/  EXIT ;  /* 0x000000000000794d */ /* 0x000fea0003800000 */
.L_x_0:
[----:B------:R-:W-:-:S00]  /*0970*/  BRA `(.L_x_0) ;  /* 0xfffffffc00fc7947 */ /* 0x000fc0000383ffff */
[----:B------:R-:W-:-:S00]  /*0980*/  NOP ;  /* 0x0000000000007918 */ /* 0x000fc00000000000 */
[----:B------:R-:W-:-:S00]  /*0990*/  NOP ;  /* 0x0000000000007918 */ /* 0x000fc00000000000 */
[----:B------:R-:W-:-:S00]  /*09a0*/  NOP ;  /* 0x0000000000007918 */ /* 0x000fc00000000000 */
[----:B------:R-:W-:-:S00]  /*09b0*/  NOP ;  /* 0x0000000000007918 */ /* 0x000fc00000000000 */
[----:B------:R-:W-:-:S00]  /*09c0*/  NOP ;  /* 0x0000000000007918 */ /* 0x000fc00000000000 */
[----:B------:R-:W-:-:S00]  /*09d0*/  NOP ;  /* 0x0000000000007918 */ /* 0x000fc00000000000 */
[----:B------:R-:W-:-:S00]  /*09e0*/  NOP ;  /* 0x0000000000007918 */ /* 0x000fc00000000000 */
[----:B------:R-:W-:-:S00]  /*09f0*/  NOP ;  /* 0x0000000000007918 */ /* 0x000fc00000000000 */
.L_x_1:


//--------------------- .nv.global.init           --------------------------
	.section	.nv.global.init,"aw",@progbits
.nv.global.init:
	.type		_$_str,@object
	.size		_$_str,(_$_str_$_2 - _$_str)
_$_str:
        /*0000*/ 	.byte	0x5f, 0x5f, 0x43, 0x55, 0x44, 0x41, 0x5f, 0x46, 0x54, 0x5a, 0x00
	.type		_$_str_$_2,@object
	.size		_$_str_$_2,(.L_1 - _$_str_$_2)
_$_str_$_2:
        /*000b*/ 	.byte	0x5f, 0x5f, 0x43, 0x55, 0x44, 0x41, 0x5f, 0x50, 0x52, 0x45, 0x43, 0x5f, 0x53, 0x51, 0x52, 0x54
        /*001b*/ 	.byte	0x00
.L_1:


//--------------------- .nv.constant0.triton_poi_fused__native_batch_norm_legit_no_training__unsafe_index_add_mul_relu_sub_12 --------------------------
	.section	.nv.constant0.triton_poi_fused__native_batch_norm_legit_no_training__unsafe_index_add_mul_relu_sub_12,"a",@progbits
	.sectionflags	@""
	.align	4
.nv.constant0.triton_poi_fused__native_batch_norm_legit_no_training__unsafe_index_add_mul_relu_sub_12:
	.zero		652
